//
// Generated by NVIDIA NVVM Compiler
//
// Compiler Build ID: CL-36424714
// Cuda compilation tools, release 13.0, V13.0.88
// Based on NVVM 20.0.0
//

.version 9.0
.target sm_100
.address_size 64

	// .globl	_Z4sinwPfS_
.global .align 4 .b8 __cudart_i2opi_f[24] = {65, 144, 67, 60, 153, 149, 98, 219, 192, 221, 52, 245, 209, 87, 39, 252, 41, 21, 68, 78, 110, 131, 249, 162};

.visible .entry _Z4sinwPfS_(
	.param .u64 .ptr .align 1 _Z4sinwPfS__param_0,
	.param .u64 .ptr .align 1 _Z4sinwPfS__param_1
)
{
	.local .align 4 .b8 	__local_depot0[28];
	.reg .b64 	%SP;
	.reg .b64 	%SPL;
	.reg .pred 	%p<9>;
	.reg .b32 	%r<41>;
	.reg .b32 	%f<28>;
	.reg .b64 	%rd<29>;
	.reg .b64 	%fd<3>;

	mov.u64 	%SPL, __local_depot0;
	ld.param.u64 	%rd10, [_Z4sinwPfS__param_0];
	ld.param.u64 	%rd9, [_Z4sinwPfS__param_1];
	cvta.to.global.u64 	%rd11, %rd10;
	add.u64 	%rd1, %SPL, 0;
	mov.u32 	%r1, %ctaid.x;
	mul.wide.u32 	%rd13, %r1, 4;
	add.s64 	%rd14, %rd11, %rd13;
	ld.global.f32 	%f1, [%rd14];
	mul.f32 	%f7, %f1, 0f3F22F983;
	cvt.rni.s32.f32 	%r40, %f7;
	cvt.rn.f32.s32 	%f8, %r40;
	fma.rn.f32 	%f9, %f8, 0fBFC90FDA, %f1;
	fma.rn.f32 	%f10, %f8, 0fB3A22168, %f9;
	fma.rn.f32 	%f27, %f8, 0fA7C234C5, %f10;
	abs.f32 	%f3, %f1;
	setp.ltu.f32 	%p1, %f3, 0f47CE4780;
	@%p1 bra 	$L__BB0_8;
	setp.neu.f32 	%p2, %f3, 0f7F800000;
	@%p2 bra 	$L__BB0_3;
	mov.f32 	%f13, 0f00000000;
	mul.rn.f32 	%f27, %f1, %f13;
	mov.b32 	%r40, 0;
	bra.uni 	$L__BB0_8;
$L__BB0_3:
	mov.b32 	%r3, %f1;
	shl.b32 	%r17, %r3, 8;
	or.b32  	%r4, %r17, -2147483648;
	mov.b64 	%rd28, 0;
	mov.b32 	%r37, 0;
	mov.u64 	%rd26, __cudart_i2opi_f;
	mov.u64 	%rd27, %rd1;
$L__BB0_4:
	.pragma "nounroll";
	ld.global.nc.u32 	%r18, [%rd26];
	mad.wide.u32 	%rd17, %r18, %r4, %rd28;
	shr.u64 	%rd28, %rd17, 32;
	st.local.u32 	[%rd27], %rd17;
	add.s32 	%r37, %r37, 1;
	add.s64 	%rd27, %rd27, 4;
	add.s64 	%rd26, %rd26, 4;
	setp.ne.s32 	%p3, %r37, 6;
	@%p3 bra 	$L__BB0_4;
	shr.u32 	%r19, %r3, 23;
	st.local.u32 	[%rd1+24], %rd28;
	and.b32  	%r7, %r19, 31;
	and.b32  	%r20, %r19, 224;
	add.s32 	%r21, %r20, -128;
	shr.u32 	%r22, %r21, 5;
	mul.wide.u32 	%rd18, %r22, 4;
	sub.s64 	%rd8, %rd1, %rd18;
	ld.local.u32 	%r38, [%rd8+24];
	ld.local.u32 	%r39, [%rd8+20];
	setp.eq.s32 	%p4, %r7, 0;
	@%p4 bra 	$L__BB0_7;
	shf.l.wrap.b32 	%r38, %r39, %r38, %r7;
	ld.local.u32 	%r23, [%rd8+16];
	shf.l.wrap.b32 	%r39, %r23, %r39, %r7;
$L__BB0_7:
	shr.u32 	%r24, %r38, 30;
	shf.l.wrap.b32 	%r25, %r39, %r38, 2;
	shl.b32 	%r26, %r39, 2;
	shr.u32 	%r27, %r25, 31;
	add.s32 	%r28, %r27, %r24;
	neg.s32 	%r29, %r28;
	setp.lt.s32 	%p5, %r3, 0;
	selp.b32 	%r40, %r29, %r28, %p5;
	xor.b32  	%r30, %r25, %r3;
	shr.s32 	%r31, %r25, 31;
	xor.b32  	%r32, %r31, %r25;
	xor.b32  	%r33, %r31, %r26;
	cvt.u64.u32 	%rd19, %r32;
	shl.b64 	%rd20, %rd19, 32;
	cvt.u64.u32 	%rd21, %r33;
	or.b64  	%rd22, %rd20, %rd21;
	cvt.rn.f64.s64 	%fd1, %rd22;
	mul.f64 	%fd2, %fd1, 0d3BF921FB54442D19;
	cvt.rn.f32.f64 	%f11, %fd2;
	neg.f32 	%f12, %f11;
	setp.lt.s32 	%p6, %r30, 0;
	selp.f32 	%f27, %f12, %f11, %p6;
$L__BB0_8:
	cvta.to.global.u64 	%rd23, %rd9;
	mul.rn.f32 	%f14, %f27, %f27;
	and.b32  	%r35, %r40, 1;
	setp.eq.b32 	%p7, %r35, 1;
	selp.f32 	%f15, 0f3F800000, %f27, %p7;
	fma.rn.f32 	%f16, %f14, %f15, 0f00000000;
	fma.rn.f32 	%f17, %f14, 0f37CBAC00, 0fBAB607ED;
	selp.f32 	%f18, %f17, 0fB94D4153, %p7;
	selp.f32 	%f19, 0f3D2AAABB, 0f3C0885E4, %p7;
	fma.rn.f32 	%f20, %f18, %f14, %f19;
	selp.f32 	%f21, 0fBEFFFFFF, 0fBE2AAAA8, %p7;
	fma.rn.f32 	%f22, %f20, %f14, %f21;
	fma.rn.f32 	%f23, %f22, %f16, %f15;
	and.b32  	%r36, %r40, 2;
	setp.eq.s32 	%p8, %r36, 0;
	mov.f32 	%f24, 0f00000000;
	sub.f32 	%f25, %f24, %f23;
	selp.f32 	%f26, %f23, %f25, %p8;
	add.s64 	%rd25, %rd23, %rd13;
	st.global.f32 	[%rd25], %f26;
	ret;

}


// ===== COMPILED SASS (sm_100) =====

	.target	sm_100

	.elftype	@"ET_EXEC"


//--------------------- .note.nv.tkinfo           --------------------------
	.section	.note.nv.tkinfo,"",@"SHT_NOTE"
	.sectionflags	@"SHF_NOTE_NV_TKINFO"
	.tkinfo
        /*0018*/ 	.word	0x00000002
        /*0030*/ 	.string	""
        /*0030*/ 	.string	"ptxas"
        /*0030*/ 	.string	"Cuda compilation tools, release 13.0, V13.0.88"
        /*0030*/ 	.string	"Build cuda_13.0.r13.0/compiler.36424714_0"
        /*0030*/ 	.string	"-arch sm_100 -m 64 "



//--------------------- .note.nv.cuinfo           --------------------------
	.section	.note.nv.cuinfo,"",@"SHT_NOTE"
	.sectionflags	@"SHF_NOTE_NV_CUINFO"
        /*0018*/ 	.short	0x0002
        /*001a*/ 	.short	0x0064
        /*001c*/ 	.short	0x0082
	.zero		2


//--------------------- .nv.info                  --------------------------
	.section	.nv.info,"",@"SHT_CUDA_INFO"
	.align	4


	//----- nvinfo : EIATTR_REGCOUNT
	.align		4
        /*0000*/ 	.byte	0x04, 0x2f
        /*0002*/ 	.short	(.L_2 - .L_1)
	.align		4
.L_1:
        /*0004*/ 	.word	index@(_Z4sinwPfS_)
        /*0008*/ 	.word	0x00000013


	//----- nvinfo : EIATTR_FRAME_SIZE
	.align		4
.L_2:
        /*000c*/ 	.byte	0x04, 0x11
        /*000e*/ 	.short	(.L_4 - .L_3)
	.align		4
.L_3:
        /*0010*/ 	.word	index@(_Z4sinwPfS_)
        /*0014*/ 	.word	0x00000000


	//----- nvinfo : EIATTR_MIN_STACK_SIZE
	.align		4
.L_4:
        /*0018*/ 	.byte	0x04, 0x12
        /*001a*/ 	.short	(.L_6 - .L_5)
	.align		4
.L_5:
        /*001c*/ 	.word	index@(_Z4sinwPfS_)
        /*0020*/ 	.word	0x00000000
.L_6:


//--------------------- .nv.compat                --------------------------
	.section	.nv.compat,"",@"SHT_CUDA_COMPAT_INFO"
	.align	4
        /*0000*/ 	.byte	0x02, 0x09, 0x00, 0x00, 0x02, 0x02, 0x01, 0x00, 0x02, 0x05, 0x05, 0x00, 0x03, 0x07, 0x01, 0x01
        /*0010*/ 	.byte	0x02, 0x03, 0x00, 0x00, 0x02, 0x06, 0x01, 0x00, 0x04, 0x0b, 0x08, 0x00, 0x01, 0x00, 0x00, 0x00
        /*0020*/ 	.byte	0x00, 0x00, 0x00, 0x00


//--------------------- .nv.info._Z4sinwPfS_      --------------------------
	.section	.nv.info._Z4sinwPfS_,"",@"SHT_CUDA_INFO"
	.sectionflags	@""
	.align	4


	//----- nvinfo : EIATTR_CUDA_API_VERSION
	.align		4
        /*0000*/ 	.byte	0x04, 0x37
        /*0002*/ 	.short	(.L_8 - .L_7)
.L_7:
        /*0004*/ 	.word	0x00000082


	//----- nvinfo : EIATTR_KPARAM_INFO
	.align		4
.L_8:
        /*0008*/ 	.byte	0x04, 0x17
        /*000a*/ 	.short	(.L_10 - .L_9)
.L_9:
        /*000c*/ 	.word	0x00000000
        /*0010*/ 	.short	0x0001
        /*0012*/ 	.short	0x0008
        /*0014*/ 	.byte	0x00, 0xf5, 0x21, 0x00


	//----- nvinfo : EIATTR_KPARAM_INFO
	.align		4
.L_10:
        /*0018*/ 	.byte	0x04, 0x17
        /*001a*/ 	.short	(.L_12 - .L_11)
.L_11:
        /*001c*/ 	.word	0x00000000
        /*0020*/ 	.short	0x0000
        /*0022*/ 	.short	0x0000
        /*0024*/ 	.byte	0x00, 0xf5, 0x21, 0x00


	//----- nvinfo : EIATTR_SPARSE_MMA_MASK
	.align		4
.L_12:
        /*0028*/ 	.byte	0x03, 0x50
        /*002a*/ 	.short	0x0000


	//----- nvinfo : EIATTR_MAXREG_COUNT
	.align		4
        /*002c*/ 	.byte	0x03, 0x1b
        /*002e*/ 	.short	0x00ff


	//----- nvinfo : EIATTR_MERCURY_ISA_VERSION
	.align		4
        /*0030*/ 	.byte	0x03, 0x5f
        /*0032*/ 	.short	0x0101


	//----- nvinfo : EIATTR_VRC_CTA_INIT_COUNT
	.align		4
        /*0034*/ 	.byte	0x02, 0x4a
	.zero		1
	.zero		1


	//----- nvinfo : EIATTR_EXIT_INSTR_OFFSETS
	.align		4
        /*0038*/ 	.byte	0x04, 0x1c
        /*003a*/ 	.short	(.L_14 - .L_13)


	//   ....[0]....
.L_13:
        /*003c*/ 	.word	0x00000800


	//----- nvinfo : EIATTR_CBANK_PARAM_SIZE
	.align		4
.L_14:
        /*0040*/ 	.byte	0x03, 0x19
        /*0042*/ 	.short	0x0010


	//----- nvinfo : EIATTR_PARAM_CBANK
	.align		4
        /*0044*/ 	.byte	0x04, 0x0a
        /*0046*/ 	.short	(.L_16 - .L_15)
	.align		4
.L_15:
        /*0048*/ 	.word	index@(.nv.constant0._Z4sinwPfS_)
        /*004c*/ 	.short	0x0380
        /*004e*/ 	.short	0x0010


	//----- nvinfo : EIATTR_SW_WAR
	.align		4
.L_16:
        /*0050*/ 	.byte	0x04, 0x36
        /*0052*/ 	.short	(.L_18 - .L_17)
.L_17:
        /*0054*/ 	.word	0x00000008
.L_18:


//--------------------- .nv.callgraph             --------------------------
	.section	.nv.callgraph,"",@"SHT_CUDA_CALLGRAPH"
	.align	4
	.sectionentsize	8
	.align		4
        /*0000*/ 	.word	0x00000000
	.align		4
        /*0004*/ 	.word	0xffffffff
	.align		4
        /*0008*/ 	.word	0x00000000
	.align		4
        /*000c*/ 	.word	0xfffffffe
	.align		4
        /*0010*/ 	.word	0x00000000
	.align		4
        /*0014*/ 	.word	0xfffffffd
	.align		4
        /*0018*/ 	.word	0x00000000
	.align		4
        /*001c*/ 	.word	0xfffffffc


//--------------------- .nv.constant4             --------------------------
	.section	.nv.constant4,"a",@progbits
	.align	8
	.align		8
.nv.constant4:
        /*0000*/ 	.dword	__cudart_i2opi_f


//--------------------- .text._Z4sinwPfS_         --------------------------
	.section	.text._Z4sinwPfS_,"ax",@progbits
	.align	128
        .global         _Z4sinwPfS_
        .type           _Z4sinwPfS_,@function
        .size           _Z4sinwPfS_,(.L_x_4 - _Z4sinwPfS_)
        .other          _Z4sinwPfS_,@"STO_CUDA_ENTRY STV_DEFAULT"
_Z4sinwPfS_:
.text._Z4sinwPfS_:
[----:B------:R-:W-:Y:S01]  /*0000*/  LDC R1, c[0x0][0x37c] ;  /* 0x0000df00ff017b82 */ /* 0x000fe20000000800 */
[----:B------:R-:W0:Y:S07]  /*0010*/  S2R R2, SR_CTAID.X ;  /* 0x0000000000027919 */ /* 0x000e2e0000002500 */
[----:B------:R-:W0:Y:S01]  /*0020*/  LDC.64 R4, c[0x0][0x380] ;  /* 0x0000e000ff047b82 */ /* 0x000e220000000a00 */
[----:B------:R-:W1:Y:S01]  /*0030*/  LDCU.64 UR6, c[0x0][0x358] ;  /* 0x00006b00ff0677ac */ /* 0x000e620008000a00 */
[----:B0-----:R-:W-:-:S05]  /*0040*/  IMAD.WIDE.U32 R4, R2, 0x4, R4 ;  /* 0x0000000402047825 */ /* 0x001fca00078e0004 */
[----:B-1----:R-:W2:Y:S02]  /*0050*/  LDG.E R0, desc[UR6][R4.64] ;  /* 0x0000000604007981 */ /* 0x002ea4000c1e1900 */
[C---:B--2---:R-:W-:Y:S01]  /*0060*/  FMUL R3, R0.reuse, 0.63661974668502807617 ;  /* 0x3f22f98300037820 */ /* 0x044fe20000400000 */
[----:B------:R-:W-:-:S05]  /*0070*/  FSETP.GE.AND P0, PT, |R0|, 105615, PT ;  /* 0x47ce47800000780b */ /* 0x000fca0003f06200 */
[----:B------:R-:W0:Y:S02]  /*0080*/  F2I.NTZ R3, R3 ;  /* 0x0000000300037305 */ /* 0x000e240000203100 */
[----:B0-----:R-:W-:-:S05]  /*0090*/  I2FP.F32.S32 R7, R3 ;  /* 0x0000000300077245 */ /* 0x001fca0000201400 */
[----:B------:R-:W-:-:S04]  /*00a0*/  FFMA R6, R7, -1.5707962512969970703, R0 ;  /* 0xbfc90fda07067823 */ /* 0x000fc80000000000 */
[----:B------:R-:W-:-:S04]  /*00b0*/  FFMA R6, R7, -7.5497894158615963534e-08, R6 ;  /* 0xb3a2216807067823 */ /* 0x000fc80000000006 */
[----:B------:R-:W-:Y:S01]  /*00c0*/  FFMA R6, R7, -5.3903029534742383927e-15, R6 ;  /* 0xa7c234c507067823 */ /* 0x000fe20000000006 */
[----:B------:R-:W-:Y:S06]  /*00d0*/  @!P0 BRA `(.L_x_0) ;  /* 0x0000000400788947 */ /* 0x000fec0003800000 */
[----:B------:R-:W-:-:S13]  /*00e0*/  FSETP.NEU.AND P0, PT, |R0|, +INF , PT ;  /* 0x7f8000000000780b */ /* 0x000fda0003f0d200 */
[----:B------:R-:W-:Y:S01]  /*00f0*/  @!P0 FMUL R6, RZ, R0 ;  /* 0x00000000ff068220 */ /* 0x000fe20000400000 */
[----:B------:R-:W-:Y:S01]  /*0100*/  @!P0 IMAD.MOV.U32 R3, RZ, RZ, RZ ;  /* 0x000000ffff038224 */ /* 0x000fe200078e00ff */
[----:B------:R-:W-:Y:S06]  /*0110*/  @!P0 BRA `(.L_x_0) ;  /* 0x0000000400688947 */ /* 0x000fec0003800000 */
[----:B------:R-:W-:Y:S01]  /*0120*/  IMAD.SHL.U32 R4, R0, 0x100, RZ ;  /* 0x0000010000047824 */ /* 0x000fe200078e00ff */
[----:B------:R-:W0:Y:S01]  /*0130*/  LDCU.64 UR8, c[0x4][URZ] ;  /* 0x01000000ff0877ac */ /* 0x000e220008000a00 */
[----:B------:R-:W-:Y:S02]  /*0140*/  IMAD.MOV.U32 R3, RZ, RZ, RZ ;  /* 0x000000ffff037224 */ /* 0x000fe400078e00ff */
[----:B------:R-:W-:Y:S01]  /*0150*/  IMAD.MOV.U32 R9, RZ, RZ, RZ ;  /* 0x000000ffff097224 */ /* 0x000fe200078e00ff */
[----:B------:R-:W-:Y:S01]  /*0160*/  LOP3.LUT R8, R4, 0x80000000, RZ, 0xfc, !PT ;  /* 0x8000000004087812 */ /* 0x000fe200078efcff */
[----:B------:R-:W-:Y:S01]  /*0170*/  IMAD.MOV.U32 R16, RZ, RZ, RZ ;  /* 0x000000ffff107224 */ /* 0x000fe200078e00ff */
[----:B------:R-:W-:-:S06]  /*0180*/  UMOV UR4, URZ ;  /* 0x000000ff00047c82 */ /* 0x000fcc0008000000 */
.L_x_1:
[----:B0-----:R-:W-:Y:S01]  /*0190*/  MOV R6, UR8 ;  /* 0x0000000800067c02 */ /* 0x001fe20008000f00 */
[----:B------:R-:W-:-:S05]  /*01a0*/  IMAD.U32 R7, RZ, RZ, UR9 ;  /* 0x00000009ff077e24 */ /* 0x000fca000f8e00ff */
[----:B------:R-:W2:Y:S01]  /*01b0*/  LDG.E.CONSTANT R5, desc[UR6][R6.64] ;  /* 0x0000000606057981 */ /* 0x000ea2000c1e9900 */
[----:B------:R-:W-:Y:S01]  /*01c0*/  UIADD3 UR4, UPT, UPT, UR4, 0x1, URZ ;  /* 0x0000000104047890 */ /* 0x000fe2000fffe0ff */
[C---:B------:R-:W-:Y:S01]  /*01d0*/  ISETP.EQ.AND P0, PT, R16.reuse, RZ, PT ;  /* 0x000000ff1000720c */ /* 0x040fe20003f02270 */
[----:B------:R-:W-:Y:S01]  /*01e0*/  UIADD3 UR8, UP1, UPT, UR8, 0x4, URZ ;  /* 0x0000000408087890 */ /* 0x000fe2000ff3e0ff */
[C---:B------:R-:W-:Y:S01]  /*01f0*/  ISETP.EQ.AND P1, PT, R16.reuse, 0x4, PT ;  /* 0x000000041000780c */ /* 0x040fe20003f22270 */
[----:B------:R-:W-:Y:S01]  /*0200*/  UISETP.NE.AND UP0, UPT, UR4, 0x6, UPT ;  /* 0x000000060400788c */ /* 0x000fe2000bf05270 */
[C---:B------:R-:W-:Y:S01]  /*0210*/  ISETP.EQ.AND P2, PT, R16.reuse, 0x8, PT ;  /* 0x000000081000780c */ /* 0x040fe20003f42270 */
[----:B------:R-:W-:Y:S01]  /*0220*/  UIADD3.X UR9, UPT, UPT, URZ, UR9, URZ, UP1, !UPT ;  /* 0x00000009ff097290 */ /* 0x000fe20008ffe4ff */
[C---:B------:R-:W-:Y:S02]  /*0230*/  ISETP.EQ.AND P3, PT, R16.reuse, 0xc, PT ;  /* 0x0000000c1000780c */ /* 0x040fe40003f62270 */
[----:B------:R-:W-:-:S02]  /*0240*/  ISETP.EQ.AND P4, PT, R16, 0x10, PT ;  /* 0x000000101000780c */ /* 0x000fc40003f82270 */
[C---:B------:R-:W-:Y:S01]  /*0250*/  ISETP.EQ.AND P5, PT, R16.reuse, 0x14, PT ;  /* 0x000000141000780c */ /* 0x040fe20003fa2270 */
[----:B------:R-:W-:Y:S02]  /*0260*/  VIADD R16, R16, 0x4 ;  /* 0x0000000410107836 */ /* 0x000fe40000000000 */
[----:B--2---:R-:W-:-:S03]  /*0270*/  IMAD.WIDE.U32 R4, R5, R8, RZ ;  /* 0x0000000805047225 */ /* 0x004fc600078e00ff */
[----:B------:R-:W-:-:S04]  /*0280*/  IADD3 R4, P6, PT, R4, R3, RZ ;  /* 0x0000000304047210 */ /* 0x000fc80007fde0ff */
[----:B------:R-:W-:Y:S01]  /*0290*/  @P2 MOV R12, R4 ;  /* 0x00000004000c2202 */ /* 0x000fe20000000f00 */
[----:B------:R-:W-:Y:S02]  /*02a0*/  IMAD.X R3, R5, 0x1, R9, P6 ;  /* 0x0000000105037824 */ /* 0x000fe400030e0609 */
[--C-:B------:R-:W-:Y:S02]  /*02b0*/  @P0 IMAD.MOV.U32 R10, RZ, RZ, R4.reuse ;  /* 0x000000ffff0a0224 */ /* 0x100fe400078e0004 */
[--C-:B------:R-:W-:Y:S02]  /*02c0*/  @P1 IMAD.MOV.U32 R11, RZ, RZ, R4.reuse ;  /* 0x000000ffff0b1224 */ /* 0x100fe400078e0004 */
[--C-:B------:R-:W-:Y:S02]  /*02d0*/  @P3 IMAD.MOV.U32 R13, RZ, RZ, R4.reuse ;  /* 0x000000ffff0d3224 */ /* 0x100fe400078e0004 */
[--C-:B------:R-:W-:Y:S02]  /*02e0*/  @P4 IMAD.MOV.U32 R14, RZ, RZ, R4.reuse ;  /* 0x000000ffff0e4224 */ /* 0x100fe400078e0004 */
[----:B------:R-:W-:Y:S01]  /*02f0*/  @P5 IMAD.MOV.U32 R15, RZ, RZ, R4 ;  /* 0x000000ffff0f5224 */ /* 0x000fe200078e0004 */
[----:B------:R-:W-:Y:S06]  /*0300*/  BRA.U UP0, `(.L_x_1) ;  /* 0xfffffffd00a07547 */ /* 0x000fec000b83ffff */
[----:B------:R-:W-:-:S04]  /*0310*/  SHF.R.U32.HI R4, RZ, 0x17, R0 ;  /* 0x00000017ff047819 */ /* 0x000fc80000011600 */
[C---:B------:R-:W-:Y:S02]  /*0320*/  LOP3.LUT R5, R4.reuse, 0xe0, RZ, 0xc0, !PT ;  /* 0x000000e004057812 */ /* 0x040fe400078ec0ff */
[----:B------:R-:W-:Y:S02]  /*0330*/  LOP3.LUT P6, RZ, R4, 0x1f, RZ, 0xc0, !PT ;  /* 0x0000001f04ff7812 */ /* 0x000fe400078cc0ff */
[----:B------:R-:W-:-:S04]  /*0340*/  IADD3 R5, PT, PT, R5, -0x80, RZ ;  /* 0xffffff8005057810 */ /* 0x000fc80007ffe0ff */
[----:B------:R-:W-:-:S05]  /*0350*/  SHF.R.U32.HI R5, RZ, 0x5, R5 ;  /* 0x00000005ff057819 */ /* 0x000fca0000011605 */
[----:B------:R-:W-:-:S05]  /*0360*/  IMAD.U32 R7, R5, -0x4, RZ ;  /* 0xfffffffc05077824 */ /* 0x000fca00078e00ff */
[C---:B------:R-:W-:Y:S02]  /*0370*/  ISETP.EQ.AND P3, PT, R7.reuse, -0x18, PT ;  /* 0xffffffe80700780c */ /* 0x040fe40003f62270 */
[C---:B------:R-:W-:Y:S02]  /*0380*/  ISETP.EQ.AND P4, PT, R7.reuse, -0x14, PT ;  /* 0xffffffec0700780c */ /* 0x040fe40003f82270 */
[C---:B------:R-:W-:Y:S02]  /*0390*/  ISETP.EQ.AND P2, PT, R7.reuse, -0x10, PT ;  /* 0xfffffff00700780c */ /* 0x040fe40003f42270 */
[C---:B------:R-:W-:Y:S02]  /*03a0*/  ISETP.EQ.AND P1, PT, R7.reuse, -0xc, PT ;  /* 0xfffffff40700780c */ /* 0x040fe40003f22270 */
[C---:B------:R-:W-:Y:S02]  /*03b0*/  ISETP.EQ.AND P0, PT, R7.reuse, -0x8, PT ;  /* 0xfffffff80700780c */ /* 0x040fe40003f02270 */
[----:B------:R-:W-:-:S03]  /*03c0*/  ISETP.EQ.AND P5, PT, R7, RZ, PT ;  /* 0x000000ff0700720c */ /* 0x000fc60003fa2270 */
[--C-:B------:R-:W-:Y:S01]  /*03d0*/  @P3 IMAD.MOV.U32 R5, RZ, RZ, R10.reuse ;  /* 0x000000ffff053224 */ /* 0x100fe200078e000a */
[C---:B------:R-:W-:Y:S01]  /*03e0*/  ISETP.EQ.AND P3, PT, R7.reuse, -0x4, PT ;  /* 0xfffffffc0700780c */ /* 0x040fe20003f62270 */
[----:B------:R-:W-:Y:S02]  /*03f0*/  @P4 IMAD.MOV.U32 R6, RZ, RZ, R10 ;  /* 0x000000ffff064224 */ /* 0x000fe400078e000a */
[----:B------:R-:W-:Y:S01]  /*0400*/  @P4 IMAD.MOV.U32 R5, RZ, RZ, R11 ;  /* 0x000000ffff054224 */ /* 0x000fe200078e000b */
[----:B------:R-:W-:Y:S01]  /*0410*/  ISETP.EQ.AND P4, PT, R7, 0x4, PT ;  /* 0x000000040700780c */ /* 0x000fe20003f82270 */
[--C-:B------:R-:W-:Y:S01]  /*0420*/  @P2 IMAD.MOV.U32 R5, RZ, RZ, R12.reuse ;  /* 0x000000ffff052224 */ /* 0x100fe200078e000c */
[----:B------:R-:W-:Y:S01]  /*0430*/  @P2 MOV R6, R11 ;  /* 0x0000000b00062202 */ /* 0x000fe20000000f00 */
[----:B------:R-:W-:Y:S01]  /*0440*/  @P1 IMAD.MOV.U32 R5, RZ, RZ, R13 ;  /* 0x000000ffff051224 */ /* 0x000fe200078e000d */
[----:B------:R-:W-:Y:S01]  /*0450*/  @P0 MOV R5, R14 ;  /* 0x0000000e00050202 */ /* 0x000fe20000000f00 */
[----:B------:R-:W-:-:S02]  /*0460*/  @P1 IMAD.MOV.U32 R6, RZ, RZ, R12 ;  /* 0x000000ffff061224 */ /* 0x000fc400078e000c */
[----:B------:R-:W-:Y:S02]  /*0470*/  @P0 IMAD.MOV.U32 R6, RZ, RZ, R13 ;  /* 0x000000ffff060224 */ /* 0x000fe400078e000d */
[----:B------:R-:W-:Y:S02]  /*0480*/  @P3 IMAD.MOV.U32 R5, RZ, RZ, R15 ;  /* 0x000000ffff053224 */ /* 0x000fe400078e000f */
[----:B------:R-:W-:Y:S02]  /*0490*/  @P5 IMAD.MOV.U32 R5, RZ, RZ, R3 ;  /* 0x000000ffff055224 */ /* 0x000fe400078e0003 */
[----:B------:R-:W-:Y:S02]  /*04a0*/  @P3 IMAD.MOV.U32 R6, RZ, RZ, R14 ;  /* 0x000000ffff063224 */ /* 0x000fe400078e000e */
[----:B------:R-:W-:Y:S01]  /*04b0*/  @P5 IMAD.MOV.U32 R6, RZ, RZ, R15 ;  /* 0x000000ffff065224 */ /* 0x000fe200078e000f */
[----:B------:R-:W-:Y:S01]  /*04c0*/  @P4 MOV R6, R3 ;  /* 0x0000000300064202 */ /* 0x000fe20000000f00 */
[----:B------:R-:W-:Y:S01]  /*04d0*/  IMAD.MOV.U32 R9, RZ, RZ, R5 ;  /* 0x000000ffff097224 */ /* 0x000fe200078e0005 */
[----:B------:R-:W-:Y:S06]  /*04e0*/  @!P6 BRA `(.L_x_2) ;  /* 0x00000000002ce947 */ /* 0x000fec0003800000 */
[----:B------:R-:W-:Y:S01]  /*04f0*/  @P2 IMAD.MOV.U32 R5, RZ, RZ, R10 ;  /* 0x000000ffff052224 */ /* 0x000fe200078e000a */
[----:B------:R-:W-:Y:S01]  /*0500*/  LOP3.LUT R4, R4, 0x1f, RZ, 0xc0, !PT ;  /* 0x0000001f04047812 */ /* 0x000fe200078ec0ff */
[----:B------:R-:W-:Y:S01]  /*0510*/  @P1 IMAD.MOV.U32 R5, RZ, RZ, R11 ;  /* 0x000000ffff051224 */ /* 0x000fe200078e000b */
[----:B------:R-:W-:Y:S01]  /*0520*/  @P0 MOV R5, R12 ;  /* 0x0000000c00050202 */ /* 0x000fe20000000f00 */
[----:B------:R-:W-:Y:S01]  /*0530*/  @P3 IMAD.MOV.U32 R5, RZ, RZ, R13 ;  /* 0x000000ffff053224 */ /* 0x000fe200078e000d */
[----:B------:R-:W-:Y:S01]  /*0540*/  ISETP.EQ.AND P0, PT, R7, 0x8, PT ;  /* 0x000000080700780c */ /* 0x000fe20003f02270 */
[----:B------:R-:W-:Y:S01]  /*0550*/  @P5 IMAD.MOV.U32 R5, RZ, RZ, R14 ;  /* 0x000000ffff055224 */ /* 0x000fe200078e000e */
[----:B------:R-:W-:Y:S01]  /*0560*/  SHF.L.W.U32.HI R9, R6, R4, R9 ;  /* 0x0000000406097219 */ /* 0x000fe20000010e09 */
[----:B------:R-:W-:-:S10]  /*0570*/  @P4 IMAD.MOV.U32 R5, RZ, RZ, R15 ;  /* 0x000000ffff054224 */ /* 0x000fd400078e000f */
[----:B------:R-:W-:-:S04]  /*0580*/  @P0 MOV R5, R3 ;  /* 0x0000000300050202 */ /* 0x000fc80000000f00 */
[----:B------:R-:W-:-:S07]  /*0590*/  SHF.L.W.U32.HI R6, R5, R4, R6 ;  /* 0x0000000405067219 */ /* 0x000fce0000010e06 */
.L_x_2:
[C---:B------:R-:W-:Y:S01]  /*05a0*/  SHF.L.W.U32.HI R8, R6.reuse, 0x2, R9 ;  /* 0x0000000206087819 */ /* 0x040fe20000010e09 */
[----:B------:R-:W-:Y:S01]  /*05b0*/  IMAD.SHL.U32 R6, R6, 0x4, RZ ;  /* 0x0000000406067824 */ /* 0x000fe200078e00ff */
[----:B------:R-:W-:Y:S01]  /*05c0*/  UMOV UR4, 0x54442d19 ;  /* 0x54442d1900047882 */ /* 0x000fe20000000000 */
[----:B------:R-:W-:Y:S01]  /*05d0*/  UMOV UR5, 0x3bf921fb ;  /* 0x3bf921fb00057882 */ /* 0x000fe20000000000 */
[----:B------:R-:W-:Y:S02]  /*05e0*/  SHF.R.S32.HI R3, RZ, 0x1f, R8 ;  /* 0x0000001fff037819 */ /* 0x000fe40000011408 */
[----:B------:R-:W-:Y:S02]  /*05f0*/  ISETP.GE.AND P0, PT, R0, RZ, PT ;  /* 0x000000ff0000720c */ /* 0x000fe40003f06270 */
[C---:B------:R-:W-:Y:S02]  /*0600*/  LOP3.LUT R6, R3.reuse, R6, RZ, 0x3c, !PT ;  /* 0x0000000603067212 */ /* 0x040fe400078e3cff */
[----:B------:R-:W-:-:S02]  /*0610*/  LOP3.LUT R7, R3, R8, RZ, 0x3c, !PT ;  /* 0x0000000803077212 */ /* 0x000fc400078e3cff */
[----:B------:R-:W-:Y:S02]  /*0620*/  SHF.R.U32.HI R3, RZ, 0x1e, R9 ;  /* 0x0000001eff037819 */ /* 0x000fe40000011609 */
[----:B------:R-:W0:Y:S01]  /*0630*/  I2F.F64.S64 R4, R6 ;  /* 0x0000000600047312 */ /* 0x000e220000301c00 */
[C---:B------:R-:W-:Y:S02]  /*0640*/  LOP3.LUT R0, R8.reuse, R0, RZ, 0x3c, !PT ;  /* 0x0000000008007212 */ /* 0x040fe400078e3cff */
[----:B------:R-:W-:Y:S02]  /*0650*/  LEA.HI R3, R8, R3, RZ, 0x1 ;  /* 0x0000000308037211 */ /* 0x000fe400078f08ff */
[----:B------:R-:W-:-:S03]  /*0660*/  ISETP.GE.AND P1, PT, R0, RZ, PT ;  /* 0x000000ff0000720c */ /* 0x000fc60003f26270 */
[----:B------:R-:W-:-:S04]  /*0670*/  IMAD.MOV R0, RZ, RZ, -R3 ;  /* 0x000000ffff007224 */ /* 0x000fc800078e0a03 */
[----:B------:R-:W-:Y:S01]  /*0680*/  @!P0 IMAD.MOV.U32 R3, RZ, RZ, R0 ;  /* 0x000000ffff038224 */ /* 0x000fe200078e0000 */
[----:B0-----:R-:W-:-:S10]  /*0690*/  DMUL R4, R4, UR4 ;  /* 0x0000000404047c28 */ /* 0x001fd40008000000 */
[----:B------:R-:W0:Y:S02]  /*06a0*/  F2F.F32.F64 R4, R4 ;  /* 0x0000000400047310 */ /* 0x000e240000301000 */
[----:B0-----:R-:W-:-:S07]  /*06b0*/  FSEL R6, -R4, R4, !P1 ;  /* 0x0000000404067208 */ /* 0x001fce0004800100 */
.L_x_0:
[----:B------:R-:W-:Y:S01]  /*06c0*/  MOV R0, 0x37cbac00 ;  /* 0x37cbac0000007802 */ /* 0x000fe20000000f00 */
[----:B------:R-:W-:Y:S01]  /*06d0*/  FMUL R7, R6, R6 ;  /* 0x0000000606077220 */ /* 0x000fe20000400000 */
[----:B------:R-:W-:Y:S01]  /*06e0*/  LOP3.LUT R8, R3, 0x1, RZ, 0xc0, !PT ;  /* 0x0000000103087812 */ /* 0x000fe200078ec0ff */
[----:B------:R-:W0:Y:S01]  /*06f0*/  LDC.64 R4, c[0x0][0x388] ;  /* 0x0000e200ff047b82 */ /* 0x000e220000000a00 */
[----:B------:R-:W-:Y:S02]  /*0700*/  IMAD.MOV.U32 R9, RZ, RZ, 0x3effffff ;  /* 0x3effffffff097424 */ /* 0x000fe400078e00ff */
[----:B------:R-:W-:Y:S01]  /*0710*/  FFMA R0, R7, R0, -0.0013887860113754868507 ;  /* 0xbab607ed07007423 */ /* 0x000fe20000000000 */
[----:B------:R-:W-:Y:S01]  /*0720*/  ISETP.NE.U32.AND P0, PT, R8, 0x1, PT ;  /* 0x000000010800780c */ /* 0x000fe20003f05070 */
[----:B------:R-:W-:Y:S01]  /*0730*/  IMAD.MOV.U32 R8, RZ, RZ, 0x3d2aaabb ;  /* 0x3d2aaabbff087424 */ /* 0x000fe200078e00ff */
[----:B------:R-:W-:Y:S02]  /*0740*/  LOP3.LUT P1, RZ, R3, 0x2, RZ, 0xc0, !PT ;  /* 0x0000000203ff7812 */ /* 0x000fe4000782c0ff */
[----:B------:R-:W-:-:S02]  /*0750*/  FSEL R0, R0, -0.00019574658654164522886, !P0 ;  /* 0xb94d415300007808 */ /* 0x000fc40004000000 */
[----:B------:R-:W-:Y:S02]  /*0760*/  FSEL R8, R8, 0.0083327032625675201416, !P0 ;  /* 0x3c0885e408087808 */ /* 0x000fe40004000000 */
[----:B------:R-:W-:-:S03]  /*0770*/  FSEL R3, -R9, -0.16666662693023681641, !P0 ;  /* 0xbe2aaaa809037808 */ /* 0x000fc60004000100 */
[----:B------:R-:W-:Y:S01]  /*0780*/  FFMA R8, R7, R0, R8 ;  /* 0x0000000007087223 */ /* 0x000fe20000000008 */
[----:B------:R-:W-:-:S03]  /*0790*/  FSEL R0, R6, 1, P0 ;  /* 0x3f80000006007808 */ /* 0x000fc60000000000 */
[C---:B------:R-:W-:Y:S02]  /*07a0*/  FFMA R3, R7.reuse, R8, R3 ;  /* 0x0000000807037223 */ /* 0x040fe40000000003 */
[----:B------:R-:W-:-:S04]  /*07b0*/  FFMA R7, R7, R0, RZ ;  /* 0x0000000007077223 */ /* 0x000fc800000000ff */
[----:B------:R-:W-:Y:S01]  /*07c0*/  FFMA R3, R7, R3, R0 ;  /* 0x0000000307037223 */ /* 0x000fe20000000000 */
[----:B0-----:R-:W-:-:S04]  /*07d0*/  IMAD.WIDE.U32 R4, R2, 0x4, R4 ;  /* 0x0000000402047825 */ /* 0x001fc800078e0004 */
[----:B------:R-:W-:-:S05]  /*07e0*/  @P1 FADD R3, RZ, -R3 ;  /* 0x80000003ff031221 */ /* 0x000fca0000000000 */
[----:B------:R-:W-:Y:S01]  /*07f0*/  STG.E desc[UR6][R4.64], R3 ;  /* 0x0000000304007986 */ /* 0x000fe2000c101906 */
[----:B------:R-:W-:Y:S05]  /*0800*/  EXIT ;  /* 0x000000000000794d */ /* 0x000fea0003800000 */
.L_x_3:
[----:B------:R-:W-:-:S00]  /*0810*/  BRA `(.L_x_3) ;  /* 0xfffffffc00fc7947 */ /* 0x000fc0000383ffff */
[----:B------:R-:W-:-:S00]  /*0820*/  NOP ;  /* 0x0000000000007918 */ /* 0x000fc00000000000 */
        /* <DEDUP_REMOVED lines=13> */
.L_x_4:


//--------------------- .nv.global.init           --------------------------
	.section	.nv.global.init,"aw",@progbits
	.align	4
.nv.global.init:
	.type		__cudart_i2opi_f,@object
	.size		__cudart_i2opi_f,(.L_0 - __cudart_i2opi_f)
__cudart_i2opi_f:
        /*0000*/ 	.byte	0x41, 0x90, 0x43, 0x3c, 0x99, 0x95, 0x62, 0xdb, 0xc0, 0xdd, 0x34, 0xf5, 0xd1, 0x57, 0x27, 0xfc
        /*0010*/ 	.byte	0x29, 0x15, 0x44, 0x4e, 0x6e, 0x83, 0xf9, 0xa2
.L_0:


//--------------------- .nv.shared.reserved.0     --------------------------
	.section	.nv.shared.reserved.0,"aw",@nobits
	.weak		__nv_reservedSMEM_offset_0_alias
	.size		__nv_reservedSMEM_offset_0_alias, 0, 64
	.other		__nv_reservedSMEM_offset_0_alias,@"STO_CUDA_RESERVED_SHARED STV_DEFAULT"
__nv_reservedSMEM_offset_0_alias:
	.zero		0
	.zero		64


//--------------------- .nv.constant0._Z4sinwPfS_ --------------------------
	.section	.nv.constant0._Z4sinwPfS_,"a",@progbits
	.sectionflags	@""
	.align	4
.nv.constant0._Z4sinwPfS_:
	.zero		912


//--------------------- SYMBOLS --------------------------

	.type		.nv.reservedSmem.offset0,@object
	.size		.nv.reservedSmem.offset0,0x4
